//
// Generated by NVIDIA NVVM Compiler
//
// Compiler Build ID: CL-36424714
// Cuda compilation tools, release 13.0, V13.0.88
// Based on NVVM 20.0.0
//

.version 9.0
.target sm_100
.address_size 64

	// .globl	_Z11mat_mat_mulPiS_S_i

.visible .entry _Z11mat_mat_mulPiS_S_i(
	.param .u64 .ptr .align 1 _Z11mat_mat_mulPiS_S_i_param_0,
	.param .u64 .ptr .align 1 _Z11mat_mat_mulPiS_S_i_param_1,
	.param .u64 .ptr .align 1 _Z11mat_mat_mulPiS_S_i_param_2,
	.param .u32 _Z11mat_mat_mulPiS_S_i_param_3
)
{
	.reg .pred 	%p<3>;
	.reg .b32 	%r<88>;
	.reg .b64 	%rd<49>;

	ld.param.u64 	%rd13, [_Z11mat_mat_mulPiS_S_i_param_1];
	mov.u32 	%r12, %ctaid.x;
	mov.u32 	%r13, %ntid.x;
	mov.u32 	%r14, %tid.x;
	mad.lo.s32 	%r1, %r12, %r13, %r14;
	mul.hi.s32 	%r15, %r1, 1759218605;
	shr.u32 	%r16, %r15, 31;
	shr.s32 	%r17, %r15, 12;
	add.s32 	%r18, %r17, %r16;
	mul.lo.s32 	%r19, %r18, 10000;
	sub.s32 	%r2, %r1, %r19;
	setp.gt.s32 	%p1, %r1, 99999999;
	@%p1 bra 	$L__BB0_4;
	ld.param.u64 	%rd46, [_Z11mat_mat_mulPiS_S_i_param_0];
	cvta.to.global.u64 	%rd1, %rd13;
	sub.s32 	%r84, %r1, %r2;
	add.s32 	%r22, %r2, 30000;
	mul.wide.u32 	%rd2, %r22, 4;
	add.s32 	%r23, %r2, 40000;
	mul.wide.u32 	%rd3, %r23, 4;
	add.s32 	%r24, %r2, 50000;
	mul.wide.u32 	%rd4, %r24, 4;
	add.s32 	%r25, %r2, 60000;
	mul.wide.u32 	%rd5, %r25, 4;
	add.s32 	%r26, %r2, 110000;
	mul.wide.u32 	%rd6, %r26, 4;
	add.s32 	%r27, %r2, 130000;
	mul.wide.u32 	%rd7, %r27, 4;
	add.s32 	%r28, %r2, 150000;
	mul.wide.u32 	%rd8, %r28, 4;
	cvta.to.global.u64 	%rd15, %rd46;
	add.s64 	%rd9, %rd15, 32;
	mov.b32 	%r87, 0;
	mov.b32 	%r86, 10000;
	mov.u64 	%rd48, %rd1;
	mov.u32 	%r85, %r2;
$L__BB0_2:
	mul.wide.s32 	%rd16, %r85, 4;
	add.s64 	%rd17, %rd1, %rd16;
	mul.wide.s32 	%rd18, %r84, 4;
	add.s64 	%rd19, %rd9, %rd18;
	ld.global.u32 	%r29, [%rd19+-32];
	ld.global.u32 	%r30, [%rd17];
	mad.lo.s32 	%r31, %r30, %r29, %r87;
	ld.global.u32 	%r32, [%rd19+-28];
	add.s32 	%r33, %r85, 10000;
	mul.wide.u32 	%rd20, %r33, 4;
	add.s64 	%rd21, %rd1, %rd20;
	ld.global.u32 	%r34, [%rd21];
	mad.lo.s32 	%r35, %r34, %r32, %r31;
	ld.global.u32 	%r36, [%rd19+-24];
	add.s32 	%r37, %r2, 20000;
	mul.wide.u32 	%rd22, %r37, 4;
	add.s64 	%rd23, %rd48, %rd22;
	ld.global.u32 	%r38, [%rd23];
	mad.lo.s32 	%r39, %r38, %r36, %r35;
	ld.global.u32 	%r40, [%rd19+-20];
	add.s64 	%rd24, %rd48, %rd2;
	ld.global.u32 	%r41, [%rd24];
	mad.lo.s32 	%r42, %r41, %r40, %r39;
	ld.global.u32 	%r43, [%rd19+-16];
	add.s64 	%rd25, %rd48, %rd3;
	ld.global.u32 	%r44, [%rd25];
	mad.lo.s32 	%r45, %r44, %r43, %r42;
	ld.global.u32 	%r46, [%rd19+-12];
	add.s64 	%rd26, %rd48, %rd4;
	ld.global.u32 	%r47, [%rd26];
	mad.lo.s32 	%r48, %r47, %r46, %r45;
	ld.global.u32 	%r49, [%rd19+-8];
	add.s64 	%rd27, %rd48, %rd5;
	ld.global.u32 	%r50, [%rd27];
	mad.lo.s32 	%r51, %r50, %r49, %r48;
	ld.global.u32 	%r52, [%rd19+-4];
	add.s32 	%r53, %r2, 70000;
	mul.wide.u32 	%rd28, %r53, 4;
	add.s64 	%rd29, %rd48, %rd28;
	ld.global.u32 	%r54, [%rd29];
	mad.lo.s32 	%r55, %r54, %r52, %r51;
	ld.global.u32 	%r56, [%rd19];
	add.s32 	%r57, %r2, 80000;
	mul.wide.u32 	%rd30, %r57, 4;
	add.s64 	%rd31, %rd48, %rd30;
	ld.global.u32 	%r58, [%rd31];
	mad.lo.s32 	%r59, %r58, %r56, %r55;
	ld.global.u32 	%r60, [%rd19+4];
	add.s32 	%r61, %r2, 90000;
	mul.wide.u32 	%rd32, %r61, 4;
	add.s64 	%rd33, %rd48, %rd32;
	ld.global.u32 	%r62, [%rd33];
	mad.lo.s32 	%r63, %r62, %r60, %r59;
	ld.global.u32 	%r64, [%rd19+8];
	add.s32 	%r65, %r2, 100000;
	mul.wide.u32 	%rd34, %r65, 4;
	add.s64 	%rd35, %rd48, %rd34;
	ld.global.u32 	%r66, [%rd35];
	mad.lo.s32 	%r67, %r66, %r64, %r63;
	ld.global.u32 	%r68, [%rd19+12];
	add.s64 	%rd36, %rd48, %rd6;
	ld.global.u32 	%r69, [%rd36];
	mad.lo.s32 	%r70, %r69, %r68, %r67;
	ld.global.u32 	%r71, [%rd19+16];
	add.s32 	%r72, %r2, 120000;
	mul.wide.u32 	%rd37, %r72, 4;
	add.s64 	%rd38, %rd48, %rd37;
	ld.global.u32 	%r73, [%rd38];
	mad.lo.s32 	%r74, %r73, %r71, %r70;
	ld.global.u32 	%r75, [%rd19+20];
	add.s64 	%rd39, %rd48, %rd7;
	ld.global.u32 	%r76, [%rd39];
	mad.lo.s32 	%r77, %r76, %r75, %r74;
	ld.global.u32 	%r78, [%rd19+24];
	add.s32 	%r79, %r2, 140000;
	mul.wide.u32 	%rd40, %r79, 4;
	add.s64 	%rd41, %rd48, %rd40;
	ld.global.u32 	%r80, [%rd41];
	mad.lo.s32 	%r81, %r80, %r78, %r77;
	ld.global.u32 	%r82, [%rd19+28];
	add.s64 	%rd42, %rd48, %rd8;
	ld.global.u32 	%r83, [%rd42];
	mad.lo.s32 	%r87, %r83, %r82, %r81;
	add.s32 	%r86, %r86, 160000;
	add.s32 	%r85, %r85, 160000;
	add.s64 	%rd48, %rd48, 640000;
	add.s32 	%r84, %r84, 16;
	setp.ne.s32 	%p2, %r86, 100010000;
	@%p2 bra 	$L__BB0_2;
	ld.param.u64 	%rd47, [_Z11mat_mat_mulPiS_S_i_param_2];
	cvta.to.global.u64 	%rd43, %rd47;
	mul.wide.s32 	%rd44, %r1, 4;
	add.s64 	%rd45, %rd43, %rd44;
	st.global.u32 	[%rd45], %r87;
$L__BB0_4:
	ret;

}


// ===== COMPILED SASS (sm_100) =====

	.target	sm_100

	.elftype	@"ET_EXEC"


//--------------------- .note.nv.tkinfo           --------------------------
	.section	.note.nv.tkinfo,"",@"SHT_NOTE"
	.sectionflags	@"SHF_NOTE_NV_TKINFO"
	.tkinfo
        /*0018*/ 	.word	0x00000002
        /*0030*/ 	.string	""
        /*0030*/ 	.string	"ptxas"
        /*0030*/ 	.string	"Cuda compilation tools, release 13.0, V13.0.88"
        /*0030*/ 	.string	"Build cuda_13.0.r13.0/compiler.36424714_0"
        /*0030*/ 	.string	"-arch sm_100 -m 64 "



//--------------------- .note.nv.cuinfo           --------------------------
	.section	.note.nv.cuinfo,"",@"SHT_NOTE"
	.sectionflags	@"SHF_NOTE_NV_CUINFO"
        /*0018*/ 	.short	0x0002
        /*001a*/ 	.short	0x0064
        /*001c*/ 	.short	0x0082
	.zero		2


//--------------------- .nv.info                  --------------------------
	.section	.nv.info,"",@"SHT_CUDA_INFO"
	.align	4


	//----- nvinfo : EIATTR_REGCOUNT
	.align		4
        /*0000*/ 	.byte	0x04, 0x2f
        /*0002*/ 	.short	(.L_1 - .L_0)
	.align		4
.L_0:
        /*0004*/ 	.word	index@(_Z11mat_mat_mulPiS_S_i)
        /*0008*/ 	.word	0x00000020


	//----- nvinfo : EIATTR_FRAME_SIZE
	.align		4
.L_1:
        /*000c*/ 	.byte	0x04, 0x11
        /*000e*/ 	.short	(.L_3 - .L_2)
	.align		4
.L_2:
        /*0010*/ 	.word	index@(_Z11mat_mat_mulPiS_S_i)
        /*0014*/ 	.word	0x00000000


	//----- nvinfo : EIATTR_MIN_STACK_SIZE
	.align		4
.L_3:
        /*0018*/ 	.byte	0x04, 0x12
        /*001a*/ 	.short	(.L_5 - .L_4)
	.align		4
.L_4:
        /*001c*/ 	.word	index@(_Z11mat_mat_mulPiS_S_i)
        /*0020*/ 	.word	0x00000000
.L_5:


//--------------------- .nv.compat                --------------------------
	.section	.nv.compat,"",@"SHT_CUDA_COMPAT_INFO"
	.align	4
        /*0000*/ 	.byte	0x02, 0x09, 0x00, 0x00, 0x02, 0x02, 0x01, 0x00, 0x02, 0x05, 0x05, 0x00, 0x03, 0x07, 0x01, 0x01
        /*0010*/ 	.byte	0x02, 0x03, 0x00, 0x00, 0x02, 0x06, 0x01, 0x00, 0x04, 0x0b, 0x08, 0x00, 0x09, 0x00, 0x00, 0x00
        /*0020*/ 	.byte	0x00, 0x00, 0x00, 0x00


//--------------------- .nv.info._Z11mat_mat_mulPiS_S_i --------------------------
	.section	.nv.info._Z11mat_mat_mulPiS_S_i,"",@"SHT_CUDA_INFO"
	.sectionflags	@""
	.align	4


	//----- nvinfo : EIATTR_CUDA_API_VERSION
	.align		4
        /*0000*/ 	.byte	0x04, 0x37
        /*0002*/ 	.short	(.L_7 - .L_6)
.L_6:
        /*0004*/ 	.word	0x00000082


	//----- nvinfo : EIATTR_KPARAM_INFO
	.align		4
.L_7:
        /*0008*/ 	.byte	0x04, 0x17
        /*000a*/ 	.short	(.L_9 - .L_8)
.L_8:
        /*000c*/ 	.word	0x00000000
        /*0010*/ 	.short	0x0003
        /*0012*/ 	.short	0x0018
        /*0014*/ 	.byte	0x00, 0xf0, 0x11, 0x00


	//----- nvinfo : EIATTR_KPARAM_INFO
	.align		4
.L_9:
        /*0018*/ 	.byte	0x04, 0x17
        /*001a*/ 	.short	(.L_11 - .L_10)
.L_10:
        /*001c*/ 	.word	0x00000000
        /*0020*/ 	.short	0x0002
        /*0022*/ 	.short	0x0010
        /*0024*/ 	.byte	0x00, 0xf5, 0x21, 0x00


	//----- nvinfo : EIATTR_KPARAM_INFO
	.align		4
.L_11:
        /*0028*/ 	.byte	0x04, 0x17
        /*002a*/ 	.short	(.L_13 - .L_12)
.L_12:
        /*002c*/ 	.word	0x00000000
        /*0030*/ 	.short	0x0001
        /*0032*/ 	.short	0x0008
        /*0034*/ 	.byte	0x00, 0xf5, 0x21, 0x00


	//----- nvinfo : EIATTR_KPARAM_INFO
	.align		4
.L_13:
        /*0038*/ 	.byte	0x04, 0x17
        /*003a*/ 	.short	(.L_15 - .L_14)
.L_14:
        /*003c*/ 	.word	0x00000000
        /*0040*/ 	.short	0x0000
        /*0042*/ 	.short	0x0000
        /*0044*/ 	.byte	0x00, 0xf5, 0x21, 0x00


	//----- nvinfo : EIATTR_SPARSE_MMA_MASK
	.align		4
.L_15:
        /*0048*/ 	.byte	0x03, 0x50
        /*004a*/ 	.short	0x0000


	//----- nvinfo : EIATTR_MAXREG_COUNT
	.align		4
        /*004c*/ 	.byte	0x03, 0x1b
        /*004e*/ 	.short	0x00ff


	//----- nvinfo : EIATTR_MERCURY_ISA_VERSION
	.align		4
        /*0050*/ 	.byte	0x03, 0x5f
        /*0052*/ 	.short	0x0101


	//----- nvinfo : EIATTR_VRC_CTA_INIT_COUNT
	.align		4
        /*0054*/ 	.byte	0x02, 0x4a
	.zero		1
	.zero		1


	//----- nvinfo : EIATTR_EXIT_INSTR_OFFSETS
	.align		4
        /*0058*/ 	.byte	0x04, 0x1c
        /*005a*/ 	.short	(.L_17 - .L_16)


	//   ....[0]....
.L_16:
        /*005c*/ 	.word	0x00000060


	//   ....[1]....
        /*0060*/ 	.word	0x00000730


	//----- nvinfo : EIATTR_CBANK_PARAM_SIZE
	.align		4
.L_17:
        /*0064*/ 	.byte	0x03, 0x19
        /*0066*/ 	.short	0x001c


	//----- nvinfo : EIATTR_PARAM_CBANK
	.align		4
        /*0068*/ 	.byte	0x04, 0x0a
        /*006a*/ 	.short	(.L_19 - .L_18)
	.align		4
.L_18:
        /*006c*/ 	.word	index@(.nv.constant0._Z11mat_mat_mulPiS_S_i)
        /*0070*/ 	.short	0x0380
        /*0072*/ 	.short	0x001c


	//----- nvinfo : EIATTR_SW_WAR
	.align		4
.L_19:
        /*0074*/ 	.byte	0x04, 0x36
        /*0076*/ 	.short	(.L_21 - .L_20)
.L_20:
        /*0078*/ 	.word	0x00000008
.L_21:


//--------------------- .nv.callgraph             --------------------------
	.section	.nv.callgraph,"",@"SHT_CUDA_CALLGRAPH"
	.align	4
	.sectionentsize	8
	.align		4
        /*0000*/ 	.word	0x00000000
	.align		4
        /*0004*/ 	.word	0xffffffff
	.align		4
        /*0008*/ 	.word	0x00000000
	.align		4
        /*000c*/ 	.word	0xfffffffe
	.align		4
        /*0010*/ 	.word	0x00000000
	.align		4
        /*0014*/ 	.word	0xfffffffd
	.align		4
        /*0018*/ 	.word	0x00000000
	.align		4
        /*001c*/ 	.word	0xfffffffc


//--------------------- .text._Z11mat_mat_mulPiS_S_i --------------------------
	.section	.text._Z11mat_mat_mulPiS_S_i,"ax",@progbits
	.align	128
        .global         _Z11mat_mat_mulPiS_S_i
        .type           _Z11mat_mat_mulPiS_S_i,@function
        .size           _Z11mat_mat_mulPiS_S_i,(.L_x_2 - _Z11mat_mat_mulPiS_S_i)
        .other          _Z11mat_mat_mulPiS_S_i,@"STO_CUDA_ENTRY STV_DEFAULT"
_Z11mat_mat_mulPiS_S_i:
.text._Z11mat_mat_mulPiS_S_i:
[----:B------:R-:W-:Y:S01]  /*0000*/  LDC R1, c[0x0][0x37c] ;  /* 0x0000df00ff017b82 */ /* 0x000fe20000000800 */
[----:B------:R-:W0:Y:S07]  /*0010*/  S2R R3, SR_TID.X ;  /* 0x0000000000037919 */ /* 0x000e2e0000002100 */
[----:B------:R-:W0:Y:S08]  /*0020*/  S2UR UR4, SR_CTAID.X ;  /* 0x00000000000479c3 */ /* 0x000e300000002500 */
[----:B------:R-:W0:Y:S02]  /*0030*/  LDC R0, c[0x0][0x360] ;  /* 0x0000d800ff007b82 */ /* 0x000e240000000800 */
[----:B0-----:R-:W-:-:S05]  /*0040*/  IMAD R0, R0, UR4, R3 ;  /* 0x0000000400007c24 */ /* 0x001fca000f8e0203 */
[----:B------:R-:W-:-:S13]  /*0050*/  ISETP.GT.AND P0, PT, R0, 0x5f5e0ff, PT ;  /* 0x05f5e0ff0000780c */ /* 0x000fda0003f04270 */
[----:B------:R-:W-:Y:S05]  /*0060*/  @P0 EXIT ;  /* 0x000000000000094d */ /* 0x000fea0003800000 */
[----:B------:R-:W0:Y:S01]  /*0070*/  LDC R25, c[0x0][0x38c] ;  /* 0x0000e300ff197b82 */ /* 0x000e220000000800 */
[----:B------:R-:W1:Y:S01]  /*0080*/  LDCU.64 UR4, c[0x0][0x380] ;  /* 0x00007000ff0477ac */ /* 0x000e620008000a00 */
[----:B------:R-:W-:-:S04]  /*0090*/  IMAD.HI R2, R0, 0x68db8bad, RZ ;  /* 0x68db8bad00027827 */ /* 0x000fc800078e02ff */
[----:B------:R-:W-:Y:S01]  /*00a0*/  HFMA2 R24, -RZ, RZ, 0, 0 ;  /* 0x00000000ff187431 */ /* 0x000fe200000001ff */
[----:B------:R-:W2:Y:S01]  /*00b0*/  LDCU UR6, c[0x0][0x388] ;  /* 0x00007100ff0677ac */ /* 0x000ea20008000800 */
[----:B------:R-:W-:Y:S01]  /*00c0*/  SHF.R.U32.HI R3, RZ, 0x1f, R2 ;  /* 0x0000001fff037819 */ /* 0x000fe20000011602 */
[----:B------:R-:W3:Y:S03]  /*00d0*/  LDCU.64 UR8, c[0x0][0x358] ;  /* 0x00006b00ff0877ac */ /* 0x000ee60008000a00 */
[----:B------:R-:W-:-:S05]  /*00e0*/  LEA.HI.SX32 R3, R2, R3, 0x14 ;  /* 0x0000000302037211 */ /* 0x000fca00078fa2ff */
[----:B------:R-:W-:Y:S01]  /*00f0*/  IMAD R2, R3, -0x2710, R0 ;  /* 0xffffd8f003027824 */ /* 0x000fe200078e0200 */
[----:B-1----:R-:W-:-:S04]  /*0100*/  UIADD3 UR4, UP0, UPT, UR4, 0x20, URZ ;  /* 0x0000002004047890 */ /* 0x002fc8000ff1e0ff */
[----:B------:R-:W-:Y:S02]  /*0110*/  IADD3 R10, PT, PT, R0, -R2, RZ ;  /* 0x80000002000a7210 */ /* 0x000fe40007ffe0ff */
[C---:B------:R-:W-:Y:S01]  /*0120*/  IADD3 R3, PT, PT, R2.reuse, 0x7530, RZ ;  /* 0x0000753002037810 */ /* 0x040fe20007ffe0ff */
[----:B------:R-:W-:Y:S01]  /*0130*/  UIADD3.X UR5, UPT, UPT, URZ, UR5, URZ, UP0, !UPT ;  /* 0x00000005ff057290 */ /* 0x000fe200087fe4ff */
[C---:B------:R-:W-:Y:S02]  /*0140*/  IADD3 R4, PT, PT, R2.reuse, 0x9c40, RZ ;  /* 0x00009c4002047810 */ /* 0x040fe40007ffe0ff */
[C---:B------:R-:W-:Y:S02]  /*0150*/  IADD3 R5, PT, PT, R2.reuse, 0xc350, RZ ;  /* 0x0000c35002057810 */ /* 0x040fe40007ffe0ff */
[C---:B------:R-:W-:Y:S02]  /*0160*/  IADD3 R6, PT, PT, R2.reuse, 0xea60, RZ ;  /* 0x0000ea6002067810 */ /* 0x040fe40007ffe0ff */
[----:B------:R-:W-:-:S02]  /*0170*/  IADD3 R7, PT, PT, R2, 0x1adb0, RZ ;  /* 0x0001adb002077810 */ /* 0x000fc40007ffe0ff */
[C---:B------:R-:W-:Y:S02]  /*0180*/  IADD3 R8, PT, PT, R2.reuse, 0x1fbd0, RZ ;  /* 0x0001fbd002087810 */ /* 0x040fe40007ffe0ff */
[C---:B------:R-:W-:Y:S02]  /*0190*/  IADD3 R9, PT, PT, R2.reuse, 0x249f0, RZ ;  /* 0x000249f002097810 */ /* 0x040fe40007ffe0ff */
[C---:B------:R-:W-:Y:S02]  /*01a0*/  IADD3 R11, PT, PT, R2.reuse, 0x4e20, RZ ;  /* 0x00004e20020b7810 */ /* 0x040fe40007ffe0ff */
[C---:B------:R-:W-:Y:S02]  /*01b0*/  IADD3 R18, PT, PT, R2.reuse, 0x11170, RZ ;  /* 0x0001117002127810 */ /* 0x040fe40007ffe0ff */
[C---:B------:R-:W-:Y:S02]  /*01c0*/  IADD3 R19, PT, PT, R2.reuse, 0x13880, RZ ;  /* 0x0001388002137810 */ /* 0x040fe40007ffe0ff */
[----:B------:R-:W-:-:S02]  /*01d0*/  IADD3 R20, PT, PT, R2, 0x15f90, RZ ;  /* 0x00015f9002147810 */ /* 0x000fc40007ffe0ff */
[C---:B------:R-:W-:Y:S02]  /*01e0*/  IADD3 R21, PT, PT, R2.reuse, 0x186a0, RZ ;  /* 0x000186a002157810 */ /* 0x040fe40007ffe0ff */
[C---:B------:R-:W-:Y:S02]  /*01f0*/  IADD3 R22, PT, PT, R2.reuse, 0x1d4c0, RZ ;  /* 0x0001d4c002167810 */ /* 0x040fe40007ffe0ff */
[----:B------:R-:W-:Y:S02]  /*0200*/  IADD3 R23, PT, PT, R2, 0x222e0, RZ ;  /* 0x000222e002177810 */ /* 0x000fe40007ffe0ff */
[----:B--2---:R-:W-:Y:S01]  /*0210*/  MOV R26, UR6 ;  /* 0x00000006001a7c02 */ /* 0x004fe20008000f00 */
[----:B0--3--:R-:W-:-:S06]  /*0220*/  UMOV UR6, 0x2710 ;  /* 0x0000271000067882 */ /* 0x009fcc0000000000 */
.L_x_0:
[----:B------:R-:W0:Y:S01]  /*0230*/  LDC.64 R12, c[0x0][0x388] ;  /* 0x0000e200ff0c7b82 */ /* 0x000e220000000a00 */
[----:B------:R-:W-:Y:S02]  /*0240*/  MOV R14, UR4 ;  /* 0x00000004000e7c02 */ /* 0x000fe40008000f00 */
[----:B------:R-:W-:Y:S02]  /*0250*/  MOV R15, UR5 ;  /* 0x00000005000f7c02 */ /* 0x000fe40008000f00 */
[----:B------:R-:W-:Y:S01]  /*0260*/  IADD3 R27, PT, PT, R2, 0x2710, RZ ;  /* 0x00002710021b7810 */ /* 0x000fe20007ffe0ff */
[----:B------:R-:W-:-:S05]  /*0270*/  IMAD.WIDE R14, R10, 0x4, R14 ;  /* 0x000000040a0e7825 */ /* 0x000fca00078e020e */
[----:B------:R-:W2:Y:S01]  /*0280*/  LDG.E R29, desc[UR8][R14.64+-0x1c] ;  /* 0xffffe4080e1d7981 */ /* 0x000ea2000c1e1900 */
[----:B0-----:R-:W-:-:S04]  /*0290*/  IMAD.WIDE R16, R2, 0x4, R12 ;  /* 0x0000000402107825 */ /* 0x001fc800078e020c */
[----:B------:R-:W-:Y:S02]  /*02a0*/  IMAD.WIDE.U32 R12, R27, 0x4, R12 ;  /* 0x000000041b0c7825 */ /* 0x000fe400078e000c */
[----:B------:R-:W3:Y:S04]  /*02b0*/  LDG.E R17, desc[UR8][R16.64] ;  /* 0x0000000810117981 */ /* 0x000ee8000c1e1900 */
[----:B------:R-:W3:Y:S04]  /*02c0*/  LDG.E R27, desc[UR8][R14.64+-0x20] ;  /* 0xffffe0080e1b7981 */ /* 0x000ee8000c1e1900 */
[----:B------:R0:W2:Y:S01]  /*02d0*/  LDG.E R28, desc[UR8][R12.64] ;  /* 0x000000080c1c7981 */ /* 0x0000a2000c1e1900 */
[----:B---3--:R-:W-:Y:S01]  /*02e0*/  IMAD R24, R27, R17, R24 ;  /* 0x000000111b187224 */ /* 0x008fe200078e0218 */
[----:B------:R-:W-:-:S02]  /*02f0*/  MOV R27, R25 ;  /* 0x00000019001b7202 */ /* 0x000fc40000000f00 */
[----:B------:R-:W3:Y:S01]  /*0300*/  LDG.E R25, desc[UR8][R14.64+-0x18] ;  /* 0xffffe8080e197981 */ /* 0x000ee2000c1e1900 */
[----:B0-----:R-:W-:-:S04]  /*0310*/  IMAD.WIDE.U32 R12, R11, 0x4, R26 ;  /* 0x000000040b0c7825 */ /* 0x001fc800078e001a */
[----:B------:R-:W-:-:S04]  /*0320*/  IMAD.WIDE.U32 R16, R3, 0x4, R26 ;  /* 0x0000000403107825 */ /* 0x000fc800078e001a */
[----:B--2---:R-:W-:Y:S02]  /*0330*/  IMAD R28, R29, R28, R24 ;  /* 0x0000001c1d1c7224 */ /* 0x004fe400078e0218 */
[----:B------:R-:W3:Y:S04]  /*0340*/  LDG.E R24, desc[UR8][R12.64] ;  /* 0x000000080c187981 */ /* 0x000ee8000c1e1900 */
[----:B------:R-:W2:Y:S04]  /*0350*/  LDG.E R16, desc[UR8][R16.64] ;  /* 0x0000000810107981 */ /* 0x000ea8000c1e1900 */
[----:B------:R-:W4:Y:S04]  /*0360*/  LDG.E R13, desc[UR8][R14.64+-0x10] ;  /* 0xfffff0080e0d7981 */ /* 0x000f28000c1e1900 */
[----:B------:R-:W2:Y:S01]  /*0370*/  LDG.E R17, desc[UR8][R14.64+-0x14] ;  /* 0xffffec080e117981 */ /* 0x000ea2000c1e1900 */
[----:B---3--:R-:W-:-:S02]  /*0380*/  IMAD R24, R25, R24, R28 ;  /* 0x0000001819187224 */ /* 0x008fc400078e021c */
[----:B------:R-:W-:-:S06]  /*0390*/  IMAD.WIDE.U32 R28, R4, 0x4, R26 ;  /* 0x00000004041c7825 */ /* 0x000fcc00078e001a */
[----:B------:R-:W4:Y:S01]  /*03a0*/  LDG.E R28, desc[UR8][R28.64] ;  /* 0x000000081c1c7981 */ /* 0x000f22000c1e1900 */
[----:B--2---:R-:W-:Y:S02]  /*03b0*/  IMAD R12, R17, R16, R24 ;  /* 0x00000010110c7224 */ /* 0x004fe400078e0218 */
[----:B------:R-:W-:-:S06]  /*03c0*/  IMAD.WIDE.U32 R24, R5, 0x4, R26 ;  /* 0x0000000405187825 */ /* 0x000fcc00078e001a */
[----:B------:R-:W2:Y:S04]  /*03d0*/  LDG.E R24, desc[UR8][R24.64] ;  /* 0x0000000818187981 */ /* 0x000ea8000c1e1900 */
[----:B------:R-:W2:Y:S01]  /*03e0*/  LDG.E R25, desc[UR8][R14.64+-0xc] ;  /* 0xfffff4080e197981 */ /* 0x000ea2000c1e1900 */
[----:B------:R-:W-:-:S06]  /*03f0*/  IMAD.WIDE.U32 R16, R6, 0x4, R26 ;  /* 0x0000000406107825 */ /* 0x000fcc00078e001a */
[----:B------:R-:W3:Y:S04]  /*0400*/  LDG.E R16, desc[UR8][R16.64] ;  /* 0x0000000810107981 */ /* 0x000ee8000c1e1900 */
[----:B------:R-:W3:Y:S01]  /*0410*/  LDG.E R17, desc[UR8][R14.64+-0x8] ;  /* 0xfffff8080e117981 */ /* 0x000ee2000c1e1900 */
[----:B----4-:R-:W-:-:S04]  /*0420*/  IMAD R12, R13, R28, R12 ;  /* 0x0000001c0d0c7224 */ /* 0x010fc800078e020c */
[----:B--2---:R-:W-:Y:S02]  /*0430*/  IMAD R24, R25, R24, R12 ;  /* 0x0000001819187224 */ /* 0x004fe400078e020c */
[----:B------:R-:W-:-:S05]  /*0440*/  IMAD.WIDE.U32 R12, R18, 0x4, R26 ;  /* 0x00000004120c7825 */ /* 0x000fca00078e001a */
[----:B------:R3:W2:Y:S04]  /*0450*/  LDG.E R25, desc[UR8][R12.64] ;  /* 0x000000080c197981 */ /* 0x0006a8000c1e1900 */
[----:B------:R-:W2:Y:S01]  /*0460*/  LDG.E R13, desc[UR8][R14.64+-0x4] ;  /* 0xfffffc080e0d7981 */ /* 0x000ea2000c1e1900 */
[----:B---3--:R-:W-:Y:S02]  /*0470*/  IMAD R12, R17, R16, R24 ;  /* 0x00000010110c7224 */ /* 0x008fe400078e0218 */
[----:B------:R-:W-:-:S06]  /*0480*/  IMAD.WIDE.U32 R28, R19, 0x4, R26 ;  /* 0x00000004131c7825 */ /* 0x000fcc00078e001a */
[----:B------:R-:W3:Y:S01]  /*0490*/  LDG.E R28, desc[UR8][R28.64] ;  /* 0x000000081c1c7981 */ /* 0x000ee2000c1e1900 */
[----:B--2---:R-:W-:Y:S02]  /*04a0*/  IMAD R12, R13, R25, R12 ;  /* 0x000000190d0c7224 */ /* 0x004fe400078e020c */
[--C-:B------:R-:W-:Y:S01]  /*04b0*/  IMAD.WIDE.U32 R24, R20, 0x4, R26.reuse ;  /* 0x0000000414187825 */ /* 0x100fe200078e001a */
[----:B------:R-:W3:Y:S05]  /*04c0*/  LDG.E R13, desc[UR8][R14.64] ;  /* 0x000000080e0d7981 */ /* 0x000eea000c1e1900 */
[----:B------:R-:W2:Y:S04]  /*04d0*/  LDG.E R24, desc[UR8][R24.64] ;  /* 0x0000000818187981 */ /* 0x000ea8000c1e1900 */
[----:B------:R-:W2:Y:S01]  /*04e0*/  LDG.E R25, desc[UR8][R14.64+0x4] ;  /* 0x000004080e197981 */ /* 0x000ea2000c1e1900 */
[----:B------:R-:W-:-:S06]  /*04f0*/  IMAD.WIDE.U32 R16, R21, 0x4, R26 ;  /* 0x0000000415107825 */ /* 0x000fcc00078e001a */
[----:B------:R-:W4:Y:S04]  /*0500*/  LDG.E R16, desc[UR8][R16.64] ;  /* 0x0000000810107981 */ /* 0x000f28000c1e1900 */
[----:B------:R-:W4:Y:S01]  /*0510*/  LDG.E R17, desc[UR8][R14.64+0x8] ;  /* 0x000008080e117981 */ /* 0x000f22000c1e1900 */
[----:B---3--:R-:W-:-:S04]  /*0520*/  IMAD R12, R13, R28, R12 ;  /* 0x0000001c0d0c7224 */ /* 0x008fc800078e020c */
[----:B--2---:R-:W-:Y:S02]  /*0530*/  IMAD R24, R25, R24, R12 ;  /* 0x0000001819187224 */ /* 0x004fe400078e020c */
[----:B------:R-:W-:-:S05]  /*0540*/  IMAD.WIDE.U32 R12, R7, 0x4, R26 ;  /* 0x00000004070c7825 */ /* 0x000fca00078e001a */
[----:B------:R4:W2:Y:S04]  /*0550*/  LDG.E R25, desc[UR8][R12.64] ;  /* 0x000000080c197981 */ /* 0x0008a8000c1e1900 */
[----:B------:R-:W2:Y:S01]  /*0560*/  LDG.E R13, desc[UR8][R14.64+0xc] ;  /* 0x00000c080e0d7981 */ /* 0x000ea2000c1e1900 */
[----:B----4-:R-:W-:Y:S02]  /*0570*/  IMAD R12, R17, R16, R24 ;  /* 0x00000010110c7224 */ /* 0x010fe400078e0218 */
[----:B------:R-:W-:-:S06]  /*0580*/  IMAD.WIDE.U32 R28, R22, 0x4, R26 ;  /* 0x00000004161c7825 */ /* 0x000fcc00078e001a */
[----:B------:R-:W3:Y:S01]  /*0590*/  LDG.E R28, desc[UR8][R28.64] ;  /* 0x000000081c1c7981 */ /* 0x000ee2000c1e1900 */
[----:B------:R-:W-:-:S06]  /*05a0*/  IMAD.WIDE.U32 R16, R23, 0x4, R26 ;  /* 0x0000000417107825 */ /* 0x000fcc00078e001a */
[----:B------:R-:W4:Y:S04]  /*05b0*/  LDG.E R16, desc[UR8][R16.64] ;  /* 0x0000000810107981 */ /* 0x000f28000c1e1900 */
[----:B------:R-:W5:Y:S04]  /*05c0*/  LDG.E R29, desc[UR8][R14.64+0x1c] ;  /* 0x00001c080e1d7981 */ /* 0x000f68000c1e1900 */
[----:B------:R-:W4:Y:S01]  /*05d0*/  LDG.E R17, desc[UR8][R14.64+0x18] ;  /* 0x000018080e117981 */ /* 0x000f22000c1e1900 */
[----:B--2---:R-:W-:Y:S02]  /*05e0*/  IMAD R12, R13, R25, R12 ;  /* 0x000000190d0c7224 */ /* 0x004fe400078e020c */
[----:B------:R-:W-:Y:S01]  /*05f0*/  IMAD.WIDE.U32 R24, R8, 0x4, R26 ;  /* 0x0000000408187825 */ /* 0x000fe200078e001a */
[----:B------:R-:W3:Y:S05]  /*0600*/  LDG.E R13, desc[UR8][R14.64+0x10] ;  /* 0x000010080e0d7981 */ /* 0x000eea000c1e1900 */
[----:B------:R-:W2:Y:S04]  /*0610*/  LDG.E R24, desc[UR8][R24.64] ;  /* 0x0000000818187981 */ /* 0x000ea8000c1e1900 */
[----:B------:R-:W2:Y:S01]  /*0620*/  LDG.E R25, desc[UR8][R14.64+0x14] ;  /* 0x000014080e197981 */ /* 0x000ea2000c1e1900 */
[----:B---3--:R-:W-:-:S04]  /*0630*/  IMAD R12, R13, R28, R12 ;  /* 0x0000001c0d0c7224 */ /* 0x008fc800078e020c */
[----:B--2---:R-:W-:Y:S02]  /*0640*/  IMAD R24, R25, R24, R12 ;  /* 0x0000001819187224 */ /* 0x004fe400078e020c */
[----:B------:R-:W-:-:S06]  /*0650*/  IMAD.WIDE.U32 R12, R9, 0x4, R26 ;  /* 0x00000004090c7825 */ /* 0x000fcc00078e001a */
[----:B------:R-:W5:Y:S01]  /*0660*/  LDG.E R12, desc[UR8][R12.64] ;  /* 0x000000080c0c7981 */ /* 0x000f62000c1e1900 */
[----:B------:R-:W-:-:S04]  /*0670*/  UIADD3 UR6, UPT, UPT, UR6, 0x27100, URZ ;  /* 0x0002710006067890 */ /* 0x000fc8000fffe0ff */
[----:B------:R-:W-:Y:S01]  /*0680*/  UISETP.NE.AND UP0, UPT, UR6, 0x5f60810, UPT ;  /* 0x05f608100600788c */ /* 0x000fe2000bf05270 */
[----:B----4-:R-:W-:Y:S01]  /*0690*/  IMAD R28, R17, R16, R24 ;  /* 0x00000010111c7224 */ /* 0x010fe200078e0218 */
[----:B------:R-:W-:Y:S02]  /*06a0*/  IADD3 R26, P0, PT, R26, 0x9c400, RZ ;  /* 0x0009c4001a1a7810 */ /* 0x000fe40007f1e0ff */
[----:B------:R-:W-:Y:S02]  /*06b0*/  IADD3 R2, PT, PT, R2, 0x27100, RZ ;  /* 0x0002710002027810 */ /* 0x000fe40007ffe0ff */
[----:B------:R-:W-:Y:S02]  /*06c0*/  IADD3.X R25, PT, PT, RZ, R27, RZ, P0, !PT ;  /* 0x0000001bff197210 */ /* 0x000fe400007fe4ff */
[----:B------:R-:W-:Y:S01]  /*06d0*/  IADD3 R10, PT, PT, R10, 0x10, RZ ;  /* 0x000000100a0a7810 */ /* 0x000fe20007ffe0ff */
[----:B-----5:R-:W-:Y:S01]  /*06e0*/  IMAD R24, R29, R12, R28 ;  /* 0x0000000c1d187224 */ /* 0x020fe200078e021c */
[----:B------:R-:W-:Y:S06]  /*06f0*/  BRA.U UP0, `(.L_x_0) ;  /* 0xfffffff900cc7547 */ /* 0x000fec000b83ffff */
[----:B------:R-:W0:Y:S02]  /*0700*/  LDC.64 R2, c[0x0][0x390] ;  /* 0x0000e400ff027b82 */ /* 0x000e240000000a00 */
[----:B0-----:R-:W-:-:S05]  /*0710*/  IMAD.WIDE R2, R0, 0x4, R2 ;  /* 0x0000000400027825 */ /* 0x001fca00078e0202 */
[----:B------:R-:W-:Y:S01]  /*0720*/  STG.E desc[UR8][R2.64], R24 ;  /* 0x0000001802007986 */ /* 0x000fe2000c101908 */
[----:B------:R-:W-:Y:S05]  /*0730*/  EXIT ;  /* 0x000000000000794d */ /* 0x000fea0003800000 */
.L_x_1:
[----:B------:R-:W-:-:S00]  /*0740*/  BRA `(.L_x_1) ;  /* 0xfffffffc00fc7947 */ /* 0x000fc0000383ffff */
[----:B------:R-:W-:-:S00]  /*0750*/  NOP ;  /* 0x0000000000007918 */ /* 0x000fc00000000000 */
        /* <DEDUP_REMOVED lines=10> */
.L_x_2:


//--------------------- .nv.shared.reserved.0     --------------------------
	.section	.nv.shared.reserved.0,"aw",@nobits
	.weak		__nv_reservedSMEM_offset_0_alias
	.size		__nv_reservedSMEM_offset_0_alias, 0, 64
	.other		__nv_reservedSMEM_offset_0_alias,@"STO_CUDA_RESERVED_SHARED STV_DEFAULT"
__nv_reservedSMEM_offset_0_alias:
	.zero		0
	.zero		64


//--------------------- .nv.constant0._Z11mat_mat_mulPiS_S_i --------------------------
	.section	.nv.constant0._Z11mat_mat_mulPiS_S_i,"a",@progbits
	.sectionflags	@""
	.align	4
.nv.constant0._Z11mat_mat_mulPiS_S_i:
	.zero		924


//--------------------- SYMBOLS --------------------------

	.type		.nv.reservedSmem.offset0,@object
	.size		.nv.reservedSmem.offset0,0x4
